	.headerflags	@"EF_CUDA_TEXMODE_UNIFIED EF_CUDA_64BIT_ADDRESS EF_CUDA_ACCELERATORS EF_CUDA_SM90 EF_CUDA_VIRTUAL_SM(EF_CUDA_SM90)"
	.elftype	@"ET_EXEC"


//--------------------- .nv.info                  --------------------------
	.section	.nv.info,"",@"SHT_CUDA_INFO"
	.align	4


	//----- nvinfo : EIATTR_REGCOUNT
	.align		4
        /*0000*/ 	.byte	0x04, 0x2f
        /*0002*/ 	.short	(.L_3 - .L_2)
	.align		4
.L_2:
        /*0004*/ 	.word	index@(triton_poi_fused__native_batch_norm_legit_no_training__prelu_kernel_0)
        /*0008*/ 	.word	0x00000020


	//----- nvinfo : EIATTR_MIN_STACK_SIZE
	.align		4
.L_3:
        /*000c*/ 	.byte	0x04, 0x12
        /*000e*/ 	.short	(.L_5 - .L_4)
	.align		4
.L_4:
        /*0010*/ 	.word	index@(triton_poi_fused__native_batch_norm_legit_no_training__prelu_kernel_0)
        /*0014*/ 	.word	0x00000000


	//----- nvinfo : EIATTR_FRAME_SIZE
	.align		4
.L_5:
        /*0018*/ 	.byte	0x04, 0x11
        /*001a*/ 	.short	(.L_7 - .L_6)
	.align		4
.L_6:
        /*001c*/ 	.word	index@(triton_poi_fused__native_batch_norm_legit_no_training__prelu_kernel_0)
        /*0020*/ 	.word	0x00000000


	//----- nvinfo : EIATTR_MIN_STACK_SIZE
	.align		4
.L_7:
        /*0024*/ 	.byte	0x04, 0x12
        /*0026*/ 	.short	(.L_9 - .L_8)
	.align		4
.L_8:
        /*0028*/ 	.word	index@(triton_poi_fused__native_batch_norm_legit_no_training__prelu_kernel_0)
        /*002c*/ 	.word	0x00000000
.L_9:


//--------------------- .nv.info.triton_poi_fused__native_batch_norm_legit_no_training__prelu_kernel_0 --------------------------
	.section	.nv.info.triton_poi_fused__native_batch_norm_legit_no_training__prelu_kernel_0,"",@"SHT_CUDA_INFO"
	.sectionflags	@""
	.align	4


	//----- nvinfo : EIATTR_CUDA_API_VERSION
	.align		4
        /*0000*/ 	.byte	0x04, 0x37
        /*0002*/ 	.short	(.L_11 - .L_10)
.L_10:
        /*0004*/ 	.word	0x0000007c


	//----- nvinfo : EIATTR_KPARAM_INFO
	.align		4
.L_11:
        /*0008*/ 	.byte	0x04, 0x17
        /*000a*/ 	.short	(.L_13 - .L_12)
.L_12:
        /*000c*/ 	.word	0x00000000
        /*0010*/ 	.short	0x0007
        /*0012*/ 	.short	0x0038
        /*0014*/ 	.byte	0x00, 0xf0, 0x11, 0x00


	//----- nvinfo : EIATTR_KPARAM_INFO
	.align		4
.L_13:
        /*0018*/ 	.byte	0x04, 0x17
        /*001a*/ 	.short	(.L_15 - .L_14)
.L_14:
        /*001c*/ 	.word	0x00000000
        /*0020*/ 	.short	0x0006
        /*0022*/ 	.short	0x0030
        /*0024*/ 	.byte	0x00, 0xf4, 0x21, 0x00


	//----- nvinfo : EIATTR_KPARAM_INFO
	.align		4
.L_15:
        /*0028*/ 	.byte	0x04, 0x17
        /*002a*/ 	.short	(.L_17 - .L_16)
.L_16:
        /*002c*/ 	.word	0x00000000
        /*0030*/ 	.short	0x0005
        /*0032*/ 	.short	0x0028
        /*0034*/ 	.byte	0x00, 0xf4, 0x21, 0x00


	//----- nvinfo : EIATTR_KPARAM_INFO
	.align		4
.L_17:
        /*0038*/ 	.byte	0x04, 0x17
        /*003a*/ 	.short	(.L_19 - .L_18)
.L_18:
        /*003c*/ 	.word	0x00000000
        /*0040*/ 	.short	0x0004
        /*0042*/ 	.short	0x0020
        /*0044*/ 	.byte	0x00, 0xf4, 0x21, 0x00


	//----- nvinfo : EIATTR_KPARAM_INFO
	.align		4
.L_19:
        /*0048*/ 	.byte	0x04, 0x17
        /*004a*/ 	.short	(.L_21 - .L_20)
.L_20:
        /*004c*/ 	.word	0x00000000
        /*0050*/ 	.short	0x0003
        /*0052*/ 	.short	0x0018
        /*0054*/ 	.byte	0x00, 0xf4, 0x21, 0x00


	//----- nvinfo : EIATTR_KPARAM_INFO
	.align		4
.L_21:
        /*0058*/ 	.byte	0x04, 0x17
        /*005a*/ 	.short	(.L_23 - .L_22)
.L_22:
        /*005c*/ 	.word	0x00000000
        /*0060*/ 	.short	0x0002
        /*0062*/ 	.short	0x0010
        /*0064*/ 	.byte	0x00, 0xf4, 0x21, 0x00


	//----- nvinfo : EIATTR_KPARAM_INFO
	.align		4
.L_23:
        /*0068*/ 	.byte	0x04, 0x17
        /*006a*/ 	.short	(.L_25 - .L_24)
.L_24:
        /*006c*/ 	.word	0x00000000
        /*0070*/ 	.short	0x0001
        /*0072*/ 	.short	0x0008
        /*0074*/ 	.byte	0x00, 0xf4, 0x21, 0x00


	//----- nvinfo : EIATTR_KPARAM_INFO
	.align		4
.L_25:
        /*0078*/ 	.byte	0x04, 0x17
        /*007a*/ 	.short	(.L_27 - .L_26)
.L_26:
        /*007c*/ 	.word	0x00000000
        /*0080*/ 	.short	0x0000
        /*0082*/ 	.short	0x0000
        /*0084*/ 	.byte	0x00, 0xf4, 0x21, 0x00


	//----- nvinfo : EIATTR_SPARSE_MMA_MASK
	.align		4
.L_27:
        /*0088*/ 	.byte	0x03, 0x50
        /*008a*/ 	.short	0x0000


	//----- nvinfo : EIATTR_MAXREG_COUNT
	.align		4
        /*008c*/ 	.byte	0x03, 0x1b
        /*008e*/ 	.short	0x00ff


	//----- nvinfo : EIATTR_EXIT_INSTR_OFFSETS
	.align		4
        /*0090*/ 	.byte	0x04, 0x1c
        /*0092*/ 	.short	(.L_29 - .L_28)


	//   ....[0]....
.L_28:
        /*0094*/ 	.word	0x00000710


	//----- nvinfo : EIATTR_REQNTID
	.align		4
.L_29:
        /*0098*/ 	.byte	0x04, 0x10
        /*009a*/ 	.short	(.L_31 - .L_30)
.L_30:
        /*009c*/ 	.word	0x00000080
        /*00a0*/ 	.word	0x00000001
        /*00a4*/ 	.word	0x00000001


	//----- nvinfo : EIATTR_CBANK_PARAM_SIZE
	.align		4
.L_31:
        /*00a8*/ 	.byte	0x03, 0x19
        /*00aa*/ 	.short	0x003c


	//----- nvinfo : EIATTR_PARAM_CBANK
	.align		4
        /*00ac*/ 	.byte	0x04, 0x0a
        /*00ae*/ 	.short	(.L_33 - .L_32)
	.align		4
.L_32:
        /*00b0*/ 	.word	index@(.nv.constant0.triton_poi_fused__native_batch_norm_legit_no_training__prelu_kernel_0)
        /*00b4*/ 	.short	0x0210
        /*00b6*/ 	.short	0x003c


	//----- nvinfo : EIATTR_SW_WAR
	.align		4
.L_33:
        /*00b8*/ 	.byte	0x04, 0x36
        /*00ba*/ 	.short	(.L_35 - .L_34)
.L_34:
        /*00bc*/ 	.word	0x00000008
.L_35:


//--------------------- .nv.callgraph             --------------------------
	.section	.nv.callgraph,"",@"SHT_CUDA_CALLGRAPH"
	.align	4
	.sectionentsize	8
	.align		4
        /*0000*/ 	.word	0x00000000
	.align		4
        /*0004*/ 	.word	0xffffffff
	.align		4
        /*0008*/ 	.word	0x00000000
	.align		4
        /*000c*/ 	.word	0xfffffffe
	.align		4
        /*0010*/ 	.word	0x00000000
	.align		4
        /*0014*/ 	.word	0xfffffffd
	.align		4
        /*0018*/ 	.word	0x00000000
	.align		4
        /*001c*/ 	.word	0xfffffffc


//--------------------- .nv.constant4             --------------------------
	.section	.nv.constant4,"a",@progbits
	.align	8
	.align		8
.nv.constant4:
        /*0000*/ 	.dword	_$_str
	.align		8
        /*0008*/ 	.dword	_$_str_$_2


//--------------------- .text.triton_poi_fused__native_batch_norm_legit_no_training__prelu_kernel_0 --------------------------
	.section	.text.triton_poi_fused__native_batch_norm_legit_no_training__prelu_kernel_0,"ax",@progbits
	.align	128
        .global         triton_poi_fused__native_batch_norm_legit_no_training__prelu_kernel_0
        .type           triton_poi_fused__native_batch_norm_legit_no_training__prelu_kernel_0,@function
        .size           triton_poi_fused__native_batch_norm_legit_no_training__prelu_kernel_0,(.L_x_1 - triton_poi_fused__native_batch_norm_legit_no_training__prelu_kernel_0)
        .other          triton_poi_fused__native_batch_norm_legit_no_training__prelu_kernel_0,@"STO_CUDA_ENTRY STV_DEFAULT"
triton_poi_fused__native_batch_norm_legit_no_training__prelu_kernel_0:
.text.triton_poi_fused__native_batch_norm_legit_no_training__prelu_kernel_0:
[----:B------:R-:W-:Y:S01]  /*0000*/  LDC R1, c[0x0][0x28] ;  /* 0x00000a00ff017b82 */ /* 0x000fe20000000800 */
[----:B------:R-:W1:Y:S01]  /*0010*/  S2R R0, SR_TID.X ;  /* 0x0000000000007919 */ /* 0x000e620000002100 */
[----:B------:R-:W-:-:S06]  /*0020*/  ULDC.64 UR4, c[0x0][0x208] ;  /* 0x0000820000047ab9 */ /* 0x000fcc0000000a00 */
[----:B------:R-:W2:Y:S01]  /*0030*/  LDC.64 R12, c[0x0][0x220] ;  /* 0x00008800ff0c7b82 */ /* 0x000ea20000000a00 */
[----:B------:R-:W3:Y:S07]  /*0040*/  S2R R3, SR_CTAID.X ;  /* 0x0000000000037919 */ /* 0x000eee0000002500 */
[----:B------:R-:W4:Y:S08]  /*0050*/  LDC.64 R28, c[0x0][0x218] ;  /* 0x00008600ff1c7b82 */ /* 0x000f300000000a00 */
[----:B------:R-:W5:Y:S01]  /*0060*/  LDC.64 R14, c[0x0][0x230] ;  /* 0x00008c00ff0e7b82 */ /* 0x000f620000000a00 */
[----:B-1----:R-:W-:-:S02]  /*0070*/  SHF.L.U32 R0, R0, 0x2, RZ ;  /* 0x0000000200007819 */ /* 0x002fc400000006ff */
[----:B---3--:R-:W-:Y:S02]  /*0080*/  SHF.R.S32.HI R5, RZ, 0x15, R3 ;  /* 0x00000015ff057819 */ /* 0x008fe40000011403 */
[----:B------:R-:W-:Y:S02]  /*0090*/  LOP3.LUT R0, R0, 0x1fc, RZ, 0xc0, !PT ;  /* 0x000001fc00007812 */ /* 0x000fe400078ec0ff */
[----:B------:R-:W-:Y:S02]  /*00a0*/  SGXT R5, R5, 0x1 ;  /* 0x000000010505781a */ /* 0x000fe40000000200 */
[----:B------:R-:W-:Y:S02]  /*00b0*/  LEA R22, R3, R0, 0xa ;  /* 0x0000000003167211 */ /* 0x000fe400078e50ff */
[----:B------:R-:W1:Y:S02]  /*00c0*/  LDC.64 R2, c[0x0][0x228] ;  /* 0x00008a00ff027b82 */ /* 0x000e640000000a00 */
[----:B------:R-:W-:-:S04]  /*00d0*/  LEA.HI R5, R5, R22, RZ, 0xa ;  /* 0x0000001605057211 */ /* 0x000fc800078f50ff */
[----:B------:R-:W-:Y:S02]  /*00e0*/  SHF.R.S32.HI R21, RZ, 0xa, R5 ;  /* 0x0000000aff157819 */ /* 0x000fe40000011405 */
[----:B------:R-:W-:Y:S02]  /*00f0*/  IADD3 R5, R5, 0x200, RZ ;  /* 0x0000020005057810 */ /* 0x000fe40007ffe0ff */
[----:B------:R-:W-:Y:S02]  /*0100*/  LEA.HI R0, R21, R21, RZ, 0x5 ;  /* 0x0000001515007211 */ /* 0x000fe400078f28ff */
[----:B------:R-:W-:Y:S02]  /*0110*/  SHF.R.S32.HI R25, RZ, 0xa, R5 ;  /* 0x0000000aff197819 */ /* 0x000fe40000011405 */
[----:B------:R-:W-:Y:S02]  /*0120*/  LOP3.LUT R0, R0, 0xffffffe0, RZ, 0xc0, !PT ;  /* 0xffffffe000007812 */ /* 0x000fe400078ec0ff */
[----:B------:R-:W-:-:S02]  /*0130*/  LEA.HI R4, R25, R25, RZ, 0x5 ;  /* 0x0000001919047211 */ /* 0x000fc400078f28ff */
[----:B------:R-:W-:Y:S02]  /*0140*/  IADD3 R21, R21, -R0, RZ ;  /* 0x8000000015157210 */ /* 0x000fe40007ffe0ff */
[----:B------:R-:W-:-:S04]  /*0150*/  LOP3.LUT R0, R4, 0xffffffe0, RZ, 0xc0, !PT ;  /* 0xffffffe004007812 */ /* 0x000fc800078ec0ff */
[----:B------:R-:W-:Y:S01]  /*0160*/  IADD3 R25, R25, -R0, RZ ;  /* 0x8000000019197210 */ /* 0x000fe20007ffe0ff */
[----:B-1----:R-:W-:-:S04]  /*0170*/  IMAD.WIDE R4, R21, 0x4, R2 ;  /* 0x0000000415047825 */ /* 0x002fc800078e0202 */
[----:B------:R-:W-:Y:S01]  /*0180*/  IMAD.WIDE R6, R25, 0x4, R2 ;  /* 0x0000000419067825 */ /* 0x000fe200078e0202 */
[----:B------:R1:W3:Y:S01]  /*0190*/  LDG.E.EL R20, desc[UR4][R4.64] ;  /* 0x0000000404147981 */ /* 0x0002e2000c2e1900 */
[----:B------:R-:W5:Y:S03]  /*01a0*/  LDC.64 R2, c[0x0][0x238] ;  /* 0x00008e00ff027b82 */ /* 0x000f660000000a00 */
[----:B------:R-:W3:Y:S01]  /*01b0*/  LDG.E.EL R24, desc[UR4][R6.64] ;  /* 0x0000000406187981 */ /* 0x000ee2000c2e1900 */
[----:B--2---:R-:W-:-:S04]  /*01c0*/  IMAD.WIDE R26, R21, 0x4, R12 ;  /* 0x00000004151a7825 */ /* 0x004fc800078e020c */
[----:B----4-:R-:W-:Y:S01]  /*01d0*/  IMAD.WIDE R28, R22, 0x4, R28 ;  /* 0x00000004161c7825 */ /* 0x010fe200078e021c */
[----:B------:R2:W4:Y:S03]  /*01e0*/  LDG.E.EL R23, desc[UR4][R26.64] ;  /* 0x000000041a177981 */ /* 0x000526000c2e1900 */
[----:B-1----:R-:W-:Y:S01]  /*01f0*/  IMAD.WIDE R4, R25, 0x4, R12 ;  /* 0x0000000419047825 */ /* 0x002fe200078e020c */
[----:B------:R-:W4:Y:S01]  /*0200*/  LDG.E.128 R8, desc[UR4][R28.64] ;  /* 0x000000041c087981 */ /* 0x000f22000c1e1d00 */
[----:B------:R-:W2:Y:S02]  /*0210*/  LDC.64 R12, c[0x0][0x240] ;  /* 0x00009000ff0c7b82 */ /* 0x000ea40000000a00 */
[C---:B-----5:R-:W-:Y:S01]  /*0220*/  IMAD.WIDE R16, R21.reuse, 0x4, R14 ;  /* 0x0000000415107825 */ /* 0x060fe200078e020e */
[----:B------:R-:W5:Y:S05]  /*0230*/  LDG.E.EL R0, desc[UR4][R4.64] ;  /* 0x0000000404007981 */ /* 0x000f6a000c2e1900 */
[----:B------:R-:W4:Y:S01]  /*0240*/  LDG.E.EL R16, desc[UR4][R16.64] ;  /* 0x0000000410107981 */ /* 0x000f22000c2e1900 */
[----:B0-----:R-:W-:-:S03]  /*0250*/  IMAD.WIDE R18, R21, 0x4, R2 ;  /* 0x0000000415127825 */ /* 0x001fc600078e0202 */
[----:B------:R-:W5:Y:S04]  /*0260*/  LDG.E.128 R4, desc[UR4][R28.64+0x800] ;  /* 0x000800041c047981 */ /* 0x000f68000c1e1d00 */
[----:B------:R-:W4:Y:S01]  /*0270*/  LDG.E.EL R19, desc[UR4][R18.64] ;  /* 0x0000000412137981 */ /* 0x000f22000c2e1900 */
[----:B------:R-:W-:-:S04]  /*0280*/  IMAD.WIDE R14, R25, 0x4, R14 ;  /* 0x00000004190e7825 */ /* 0x000fc800078e020e */
[----:B------:R-:W-:Y:S02]  /*0290*/  IMAD.WIDE R2, R25, 0x4, R2 ;  /* 0x0000000419027825 */ /* 0x000fe400078e0202 */
[----:B------:R0:W5:Y:S02]  /*02a0*/  LDG.E.EL R14, desc[UR4][R14.64] ;  /* 0x000000040e0e7981 */ /* 0x000164000c2e1900 */
[--C-:B--2---:R-:W-:Y:S02]  /*02b0*/  IMAD.WIDE R26, R21, 0x4, R12.reuse ;  /* 0x00000004151a7825 */ /* 0x104fe400078e020c */
[----:B------:R1:W2:Y:S04]  /*02c0*/  LDG.E.EL R3, desc[UR4][R2.64] ;  /* 0x0000000402037981 */ /* 0x0002a8000c2e1900 */
[----:B------:R-:W2:Y:S01]  /*02d0*/  LDG.E.EL R26, desc[UR4][R26.64] ;  /* 0x000000041a1a7981 */ /* 0x000ea2000c2e1900 */
[----:B------:R-:W-:-:S06]  /*02e0*/  IMAD.WIDE R12, R25, 0x4, R12 ;  /* 0x00000004190c7825 */ /* 0x000fcc00078e020c */
[----:B------:R1:W2:Y:S01]  /*02f0*/  LDG.E.EL R12, desc[UR4][R12.64] ;  /* 0x000000040c0c7981 */ /* 0x0002a2000c2e1900 */
[----:B0-----:R-:W-:Y:S01]  /*0300*/  HFMA2.MMA R15, -RZ, RZ, 1.625, 0 ;  /* 0x3e800000ff0f7435 */ /* 0x001fe200000001ff */
[----:B---3--:R-:W-:Y:S01]  /*0310*/  FADD R20, R20, 9.9999997473787516356e-06 ;  /* 0x3727c5ac14147421 */ /* 0x008fe20000000000 */
[----:B------:R-:W-:-:S03]  /*0320*/  FADD R24, R24, 9.9999997473787516356e-06 ;  /* 0x3727c5ac18187421 */ /* 0x000fc60000000000 */
[----:B------:R-:W0:Y:S08]  /*0330*/  MUFU.SQRT R17, R20 ;  /* 0x0000001400117308 */ /* 0x000e300000002000 */
[----:B------:R-:W3:Y:S01]  /*0340*/  MUFU.SQRT R18, R24 ;  /* 0x0000001800127308 */ /* 0x000ee20000002000 */
[C---:B0-----:R-:W-:Y:S02]  /*0350*/  FSETP.GT.AND P0, PT, R17.reuse, 8.50705917302346158658e+37, PT ;  /* 0x7e8000001100780b */ /* 0x041fe40003f04000 */
[----:B------:R-:W-:-:S02]  /*0360*/  FSETP.GEU.AND P2, PT, R17, 1.175494350822287508e-38, PT ;  /* 0x008000001100780b */ /* 0x000fc40003f4e000 */
[C---:B---3--:R-:W-:Y:S02]  /*0370*/  FSETP.GT.AND P1, PT, R18.reuse, 8.50705917302346158658e+37, PT ;  /* 0x7e8000001200780b */ /* 0x048fe40003f24000 */
[----:B------:R-:W-:-:S07]  /*0380*/  FSETP.GEU.AND P3, PT, R18, 1.175494350822287508e-38, PT ;  /* 0x008000001200780b */ /* 0x000fce0003f6e000 */
[----:B------:R-:W-:-:S04]  /*0390*/  @P0 FMUL R17, R17, 0.25 ;  /* 0x3e80000011110820 */ /* 0x000fc80000400000 */
[----:B------:R-:W-:Y:S01]  /*03a0*/  @!P2 FMUL R17, R17, 16777216 ;  /* 0x4b8000001111a820 */ /* 0x000fe20000400000 */
[----:B------:R-:W-:-:S04]  /*03b0*/  @P1 FMUL R18, R18, 0.25 ;  /* 0x3e80000012121820 */ /* 0x000fc80000400000 */
[----:B------:R-:W-:Y:S01]  /*03c0*/  @!P3 FMUL R18, R18, 16777216 ;  /* 0x4b8000001212b820 */ /* 0x000fe20000400000 */
[----:B------:R-:W0:Y:S01]  /*03d0*/  MUFU.RCP R17, R17 ;  /* 0x0000001100117308 */ /* 0x000e220000001000 */
[----:B-1----:R-:W-:-:S07]  /*03e0*/  FSEL R2, R15, 1, P0 ;  /* 0x3f8000000f027808 */ /* 0x002fce0000000000 */
[----:B------:R-:W1:Y:S01]  /*03f0*/  MUFU.RCP R18, R18 ;  /* 0x0000001200127308 */ /* 0x000e620000001000 */
[----:B------:R-:W-:Y:S01]  /*0400*/  FSEL R15, R15, 1, P1 ;  /* 0x3f8000000f0f7808 */ /* 0x000fe20000800000 */
[----:B------:R-:W-:Y:S01]  /*0410*/  @!P2 FMUL R2, R2, 16777216 ;  /* 0x4b8000000202a820 */ /* 0x000fe20000400000 */
[----:B----4-:R-:W-:-:S03]  /*0420*/  FADD R20, R10, -R23 ;  /* 0x800000170a147221 */ /* 0x010fc60000000000 */
[----:B------:R-:W-:Y:S01]  /*0430*/  @!P3 FMUL R15, R15, 16777216 ;  /* 0x4b8000000f0fb820 */ /* 0x000fe20000400000 */
[----:B0-----:R-:W-:Y:S01]  /*0440*/  FMUL R13, R17, R2 ;  /* 0x00000002110d7220 */ /* 0x001fe20000400000 */
[--C-:B------:R-:W-:Y:S01]  /*0450*/  FADD R24, R11, -R23.reuse ;  /* 0x800000170b187221 */ /* 0x100fe20000000000 */
[--C-:B-----5:R-:W-:Y:S01]  /*0460*/  FADD R11, R7, -R0.reuse ;  /* 0x80000000070b7221 */ /* 0x120fe20000000000 */
[--C-:B------:R-:W-:Y:S01]  /*0470*/  FADD R7, R6, -R0.reuse ;  /* 0x8000000006077221 */ /* 0x100fe20000000000 */
[----:B-1----:R-:W-:Y:S01]  /*0480*/  FMUL R2, R18, R15 ;  /* 0x0000000f12027220 */ /* 0x002fe20000400000 */
[----:B------:R-:W-:Y:S01]  /*0490*/  FMUL R15, R13, R20 ;  /* 0x000000140d0f7220 */ /* 0x000fe20000400000 */
[--C-:B------:R-:W-:Y:S01]  /*04a0*/  FADD R10, R9, -R23.reuse ;  /* 0x80000017090a7221 */ /* 0x100fe20000000000 */
[----:B------:R-:W-:Y:S01]  /*04b0*/  FADD R18, R8, -R23 ;  /* 0x8000001708127221 */ /* 0x000fe20000000000 */
[--C-:B------:R-:W-:Y:S01]  /*04c0*/  FADD R5, R5, -R0.reuse ;  /* 0x8000000005057221 */ /* 0x100fe20000000000 */
[--C-:B------:R-:W-:Y:S01]  /*04d0*/  FFMA R6, R16, R15, R19.reuse ;  /* 0x0000000f10067223 */ /* 0x100fe20000000013 */
[----:B------:R-:W-:Y:S01]  /*04e0*/  FADD R9, R4, -R0 ;  /* 0x8000000004097221 */ /* 0x000fe20000000000 */
[C---:B------:R-:W-:Y:S01]  /*04f0*/  FMUL R8, R13.reuse, R24 ;  /* 0x000000180d087220 */ /* 0x040fe20000400000 */
[----:B------:R-:W0:Y:S02]  /*0500*/  LDC.64 R20, c[0x0][0x210] ;  /* 0x00008400ff147b82 */ /* 0x000e240000000a00 */
[----:B------:R-:W-:Y:S01]  /*0510*/  FSETP.GT.AND P6, PT, R6, RZ, PT ;  /* 0x000000ff0600720b */ /* 0x000fe20003fc4000 */
[C---:B------:R-:W-:Y:S01]  /*0520*/  FMUL R10, R13.reuse, R10 ;  /* 0x0000000a0d0a7220 */ /* 0x040fe20000400000 */
[----:B------:R-:W-:Y:S01]  /*0530*/  FMUL R13, R13, R18 ;  /* 0x000000120d0d7220 */ /* 0x000fe20000400000 */
[C---:B------:R-:W-:Y:S01]  /*0540*/  FMUL R9, R2.reuse, R9 ;  /* 0x0000000902097220 */ /* 0x040fe20000400000 */
[C---:B------:R-:W-:Y:S01]  /*0550*/  FMUL R0, R2.reuse, R11 ;  /* 0x0000000b02007220 */ /* 0x040fe20000400000 */
[C---:B------:R-:W-:Y:S01]  /*0560*/  FMUL R18, R2.reuse, R7 ;  /* 0x0000000702127220 */ /* 0x040fe20000400000 */
[----:B------:R-:W-:Y:S01]  /*0570*/  FMUL R24, R2, R5 ;  /* 0x0000000502187220 */ /* 0x000fe20000400000 */
[C-C-:B------:R-:W-:Y:S01]  /*0580*/  FFMA R7, R16.reuse, R8, R19.reuse ;  /* 0x0000000810077223 */ /* 0x140fe20000000013 */
[----:B------:R-:W-:Y:S01]  /*0590*/  FFMA R5, R16, R10, R19 ;  /* 0x0000000a10057223 */ /* 0x000fe20000000013 */
[----:B--2---:R-:W-:Y:S01]  /*05a0*/  FFMA R8, R14, R9, R3 ;  /* 0x000000090e087223 */ /* 0x004fe20000000003 */
[----:B------:R-:W-:Y:S01]  /*05b0*/  FFMA R4, R16, R13, R19 ;  /* 0x0000000d10047223 */ /* 0x000fe20000000013 */
[C-C-:B------:R-:W-:Y:S01]  /*05c0*/  FFMA R9, R14.reuse, R24, R3.reuse ;  /* 0x000000180e097223 */ /* 0x140fe20000000003 */
[C-C-:B------:R-:W-:Y:S01]  /*05d0*/  FFMA R10, R14.reuse, R18, R3.reuse ;  /* 0x000000120e0a7223 */ /* 0x140fe20000000003 */
[----:B------:R-:W-:Y:S01]  /*05e0*/  FFMA R11, R14, R0, R3 ;  /* 0x000000000e0b7223 */ /* 0x000fe20000000003 */
[----:B------:R-:W-:Y:S01]  /*05f0*/  @!P6 FMUL R6, R26, R6 ;  /* 0x000000061a06e220 */ /* 0x000fe20000400000 */
[----:B------:R-:W-:-:S02]  /*0600*/  FSETP.GT.AND P0, PT, R5, RZ, PT ;  /* 0x000000ff0500720b */ /* 0x000fc40003f04000 */
[----:B------:R-:W-:Y:S02]  /*0610*/  FSETP.GT.AND P1, PT, R4, RZ, PT ;  /* 0x000000ff0400720b */ /* 0x000fe40003f24000 */
[----:B------:R-:W-:Y:S02]  /*0620*/  FSETP.GT.AND P2, PT, R7, RZ, PT ;  /* 0x000000ff0700720b */ /* 0x000fe40003f44000 */
[----:B------:R-:W-:Y:S02]  /*0630*/  FSETP.GT.AND P3, PT, R10, RZ, PT ;  /* 0x000000ff0a00720b */ /* 0x000fe40003f64000 */
[----:B------:R-:W-:Y:S02]  /*0640*/  FSETP.GT.AND P4, PT, R9, RZ, PT ;  /* 0x000000ff0900720b */ /* 0x000fe40003f84000 */
[----:B------:R-:W-:Y:S02]  /*0650*/  FSETP.GT.AND P5, PT, R8, RZ, PT ;  /* 0x000000ff0800720b */ /* 0x000fe40003fa4000 */
[----:B------:R-:W-:Y:S01]  /*0660*/  FSETP.GT.AND P6, PT, R11, RZ, PT ;  /* 0x000000ff0b00720b */ /* 0x000fe20003fc4000 */
[----:B0-----:R-:W-:-:S04]  /*0670*/  IMAD.WIDE R20, R22, 0x4, R20 ;  /* 0x0000000416147825 */ /* 0x001fc800078e0214 */
[C---:B------:R-:W-:Y:S01]  /*0680*/  @!P0 FMUL R5, R26.reuse, R5 ;  /* 0x000000051a058220 */ /* 0x040fe20000400000 */
[C---:B------:R-:W-:Y:S01]  /*0690*/  @!P1 FMUL R4, R26.reuse, R4 ;  /* 0x000000041a049220 */ /* 0x040fe20000400000 */
[----:B------:R-:W-:Y:S01]  /*06a0*/  @!P2 FMUL R7, R26, R7 ;  /* 0x000000071a07a220 */ /* 0x000fe20000400000 */
[C---:B------:R-:W-:Y:S01]  /*06b0*/  @!P3 FMUL R10, R12.reuse, R10 ;  /* 0x0000000a0c0ab220 */ /* 0x040fe20000400000 */
[C---:B------:R-:W-:Y:S02]  /*06c0*/  @!P4 FMUL R9, R12.reuse, R9 ;  /* 0x000000090c09c220 */ /* 0x040fe40000400000 */
[C---:B------:R-:W-:Y:S02]  /*06d0*/  @!P5 FMUL R8, R12.reuse, R8 ;  /* 0x000000080c08d220 */ /* 0x040fe40000400000 */
[----:B------:R-:W-:Y:S01]  /*06e0*/  @!P6 FMUL R11, R12, R11 ;  /* 0x0000000b0c0be220 */ /* 0x000fe20000400000 */
[----:B------:R-:W-:Y:S04]  /*06f0*/  STG.E.128 desc[UR4][R20.64], R4 ;  /* 0x0000000414007986 */ /* 0x000fe8000c101d04 */
[----:B------:R-:W-:Y:S01]  /*0700*/  STG.E.128 desc[UR4][R20.64+0x800], R8 ;  /* 0x0008000814007986 */ /* 0x000fe2000c101d04 */
[----:B------:R-:W-:Y:S05]  /*0710*/  EXIT ;  /* 0x000000000000794d */ /* 0x000fea0003800000 */
.L_x_0:
[----:B------:R-:W-:-:S00]  /*0720*/  BRA `(.L_x_0) ;  /* 0xfffffffc00fc7947 */ /* 0x000fc0000383ffff */
[----:B------:R-:W-:-:S00]  /*0730*/  NOP ;  /* 0x0000000000007918 */ /* 0x000fc00000000000 */
        /* <DEDUP_REMOVED lines=12> */
.L_x_1:


//--------------------- .nv.global.init           --------------------------
	.section	.nv.global.init,"aw",@progbits
.nv.global.init:
	.type		_$_str,@object
	.size		_$_str,(_$_str_$_2 - _$_str)
_$_str:
        /*0000*/ 	.byte	0x5f, 0x5f, 0x43, 0x55, 0x44, 0x41, 0x5f, 0x46, 0x54, 0x5a, 0x00
	.type		_$_str_$_2,@object
	.size		_$_str_$_2,(.L_1 - _$_str_$_2)
_$_str_$_2:
        /*000b*/ 	.byte	0x5f, 0x5f, 0x43, 0x55, 0x44, 0x41, 0x5f, 0x50, 0x52, 0x45, 0x43, 0x5f, 0x53, 0x51, 0x52, 0x54
        /*001b*/ 	.byte	0x00
.L_1:


//--------------------- .nv.constant0.triton_poi_fused__native_batch_norm_legit_no_training__prelu_kernel_0 --------------------------
	.section	.nv.constant0.triton_poi_fused__native_batch_norm_legit_no_training__prelu_kernel_0,"a",@progbits
	.sectionflags	@""
	.align	4
.nv.constant0.triton_poi_fused__native_batch_norm_legit_no_training__prelu_kernel_0:
	.zero		588
